//
// Generated by NVIDIA NVVM Compiler
//
// Compiler Build ID: CL-36424714
// Cuda compilation tools, release 13.0, V13.0.88
// Based on NVVM 20.0.0
//

.version 9.0
.target sm_100
.address_size 64

	// .globl	_Z9vectorAddPfS_S_i
.global .align 4 .b8 __cudart_i2opi_f[24] = {65, 144, 67, 60, 153, 149, 98, 219, 192, 221, 52, 245, 209, 87, 39, 252, 41, 21, 68, 78, 110, 131, 249, 162};

.visible .entry _Z9vectorAddPfS_S_i(
	.param .u64 .ptr .align 1 _Z9vectorAddPfS_S_i_param_0,
	.param .u64 .ptr .align 1 _Z9vectorAddPfS_S_i_param_1,
	.param .u64 .ptr .align 1 _Z9vectorAddPfS_S_i_param_2,
	.param .u32 _Z9vectorAddPfS_S_i_param_3
)
{
	.local .align 4 .b8 	__local_depot0[28];
	.reg .b64 	%SP;
	.reg .b64 	%SPL;
	.reg .pred 	%p<19>;
	.reg .b32 	%r<88>;
	.reg .b32 	%f<53>;
	.reg .b64 	%rd<49>;
	.reg .b64 	%fd<5>;

	mov.u64 	%SPL, __local_depot0;
	ld.param.u64 	%rd13, [_Z9vectorAddPfS_S_i_param_0];
	ld.param.u64 	%rd14, [_Z9vectorAddPfS_S_i_param_1];
	ld.param.u64 	%rd15, [_Z9vectorAddPfS_S_i_param_2];
	ld.param.u32 	%r31, [_Z9vectorAddPfS_S_i_param_3];
	add.u64 	%rd1, %SPL, 0;
	add.u64 	%rd2, %SPL, 0;
	mov.u32 	%r32, %ctaid.x;
	mov.u32 	%r33, %ntid.x;
	mov.u32 	%r34, %tid.x;
	mad.lo.s32 	%r1, %r32, %r33, %r34;
	setp.ge.s32 	%p1, %r1, %r31;
	@%p1 bra 	$L__BB0_20;
	cvta.to.global.u64 	%rd18, %rd13;
	cvta.to.global.u64 	%rd19, %rd14;
	mul.wide.s32 	%rd20, %r1, 4;
	add.s64 	%rd21, %rd18, %rd20;
	ld.global.f32 	%f13, [%rd21];
	add.s64 	%rd22, %rd19, %rd20;
	ld.global.f32 	%f14, [%rd22];
	add.f32 	%f50, %f13, %f14;
	mov.b32 	%r79, 0;
	mov.u64 	%rd33, __cudart_i2opi_f;
$L__BB0_2:
	mul.f32 	%f15, %f50, 0f3F22F983;
	cvt.rni.s32.f32 	%r87, %f15;
	cvt.rn.f32.s32 	%f16, %r87;
	fma.rn.f32 	%f17, %f16, 0fBFC90FDA, %f50;
	fma.rn.f32 	%f18, %f16, 0fB3A22168, %f17;
	fma.rn.f32 	%f52, %f16, 0fA7C234C5, %f18;
	abs.f32 	%f4, %f50;
	setp.ltu.f32 	%p2, %f4, 0f47CE4780;
	mov.u32 	%r83, %r87;
	mov.f32 	%f51, %f52;
	@%p2 bra 	$L__BB0_10;
	setp.neu.f32 	%p3, %f4, 0f7F800000;
	@%p3 bra 	$L__BB0_5;
	mov.f32 	%f21, 0f00000000;
	mul.rn.f32 	%f51, %f50, %f21;
	mov.b32 	%r83, 0;
	bra.uni 	$L__BB0_10;
$L__BB0_5:
	mov.b32 	%r4, %f50;
	shl.b32 	%r37, %r4, 8;
	or.b32  	%r5, %r37, -2147483648;
	mov.b64 	%rd47, 0;
	mov.b32 	%r80, 0;
	mov.u64 	%rd45, %rd33;
	mov.u64 	%rd46, %rd2;
$L__BB0_6:
	.pragma "nounroll";
	ld.global.nc.u32 	%r38, [%rd45];
	mad.wide.u32 	%rd25, %r38, %r5, %rd47;
	shr.u64 	%rd47, %rd25, 32;
	st.local.u32 	[%rd46], %rd25;
	add.s32 	%r80, %r80, 1;
	add.s64 	%rd46, %rd46, 4;
	add.s64 	%rd45, %rd45, 4;
	setp.ne.s32 	%p4, %r80, 6;
	@%p4 bra 	$L__BB0_6;
	shr.u32 	%r39, %r4, 23;
	st.local.u32 	[%rd2+24], %rd47;
	and.b32  	%r8, %r39, 31;
	and.b32  	%r40, %r39, 224;
	add.s32 	%r41, %r40, -128;
	shr.u32 	%r42, %r41, 5;
	mul.wide.u32 	%rd26, %r42, 4;
	sub.s64 	%rd9, %rd2, %rd26;
	ld.local.u32 	%r81, [%rd9+24];
	ld.local.u32 	%r82, [%rd9+20];
	setp.eq.s32 	%p5, %r8, 0;
	@%p5 bra 	$L__BB0_9;
	shf.l.wrap.b32 	%r81, %r82, %r81, %r8;
	ld.local.u32 	%r43, [%rd9+16];
	shf.l.wrap.b32 	%r82, %r43, %r82, %r8;
$L__BB0_9:
	shr.u32 	%r44, %r81, 30;
	shf.l.wrap.b32 	%r45, %r82, %r81, 2;
	shl.b32 	%r46, %r82, 2;
	shr.u32 	%r47, %r45, 31;
	add.s32 	%r48, %r47, %r44;
	neg.s32 	%r49, %r48;
	setp.lt.s32 	%p6, %r4, 0;
	selp.b32 	%r83, %r49, %r48, %p6;
	xor.b32  	%r50, %r45, %r4;
	shr.s32 	%r51, %r45, 31;
	xor.b32  	%r52, %r51, %r45;
	xor.b32  	%r53, %r51, %r46;
	cvt.u64.u32 	%rd27, %r52;
	shl.b64 	%rd28, %rd27, 32;
	cvt.u64.u32 	%rd29, %r53;
	or.b64  	%rd30, %rd28, %rd29;
	cvt.rn.f64.s64 	%fd1, %rd30;
	mul.f64 	%fd2, %fd1, 0d3BF921FB54442D19;
	cvt.rn.f32.f64 	%f19, %fd2;
	neg.f32 	%f20, %f19;
	setp.lt.s32 	%p7, %r50, 0;
	selp.f32 	%f51, %f20, %f19, %p7;
$L__BB0_10:
	setp.ltu.f32 	%p8, %f4, 0f47CE4780;
	mul.rn.f32 	%f22, %f51, %f51;
	and.b32  	%r55, %r83, 1;
	setp.eq.b32 	%p9, %r55, 1;
	selp.f32 	%f23, 0f3F800000, %f51, %p9;
	fma.rn.f32 	%f24, %f22, %f23, 0f00000000;
	fma.rn.f32 	%f25, %f22, 0f37CBAC00, 0fBAB607ED;
	selp.f32 	%f26, %f25, 0fB94D4153, %p9;
	selp.f32 	%f27, 0f3D2AAABB, 0f3C0885E4, %p9;
	fma.rn.f32 	%f28, %f26, %f22, %f27;
	selp.f32 	%f29, 0fBEFFFFFF, 0fBE2AAAA8, %p9;
	fma.rn.f32 	%f30, %f28, %f22, %f29;
	fma.rn.f32 	%f31, %f30, %f24, %f23;
	and.b32  	%r56, %r83, 2;
	setp.eq.s32 	%p10, %r56, 0;
	mov.f32 	%f32, 0f00000000;
	sub.f32 	%f33, %f32, %f31;
	selp.f32 	%f8, %f31, %f33, %p10;
	@%p8 bra 	$L__BB0_18;
	setp.neu.f32 	%p11, %f4, 0f7F800000;
	@%p11 bra 	$L__BB0_13;
	mov.f32 	%f36, 0f00000000;
	mul.rn.f32 	%f52, %f50, %f36;
	mov.b32 	%r87, 0;
	bra.uni 	$L__BB0_18;
$L__BB0_13:
	mov.b32 	%r17, %f50;
	shl.b32 	%r58, %r17, 8;
	or.b32  	%r18, %r58, -2147483648;
	mov.b64 	%rd48, 0;
	mov.b32 	%r84, 0;
$L__BB0_14:
	.pragma "nounroll";
	mul.wide.u32 	%rd32, %r84, 4;
	add.s64 	%rd34, %rd33, %rd32;
	ld.global.nc.u32 	%r59, [%rd34];
	mad.wide.u32 	%rd35, %r59, %r18, %rd48;
	shr.u64 	%rd48, %rd35, 32;
	add.s64 	%rd36, %rd1, %rd32;
	st.local.u32 	[%rd36], %rd35;
	add.s32 	%r84, %r84, 1;
	setp.ne.s32 	%p12, %r84, 6;
	@%p12 bra 	$L__BB0_14;
	shr.u32 	%r60, %r17, 23;
	st.local.u32 	[%rd1+24], %rd48;
	and.b32  	%r21, %r60, 31;
	and.b32  	%r61, %r60, 224;
	add.s32 	%r62, %r61, -128;
	shr.u32 	%r63, %r62, 5;
	mul.wide.u32 	%rd37, %r63, 4;
	sub.s64 	%rd12, %rd1, %rd37;
	ld.local.u32 	%r85, [%rd12+24];
	ld.local.u32 	%r86, [%rd12+20];
	setp.eq.s32 	%p13, %r21, 0;
	@%p13 bra 	$L__BB0_17;
	shf.l.wrap.b32 	%r85, %r86, %r85, %r21;
	ld.local.u32 	%r64, [%rd12+16];
	shf.l.wrap.b32 	%r86, %r64, %r86, %r21;
$L__BB0_17:
	shr.u32 	%r65, %r85, 30;
	shf.l.wrap.b32 	%r66, %r86, %r85, 2;
	shl.b32 	%r67, %r86, 2;
	shr.u32 	%r68, %r66, 31;
	add.s32 	%r69, %r68, %r65;
	neg.s32 	%r70, %r69;
	setp.lt.s32 	%p14, %r17, 0;
	selp.b32 	%r87, %r70, %r69, %p14;
	xor.b32  	%r71, %r66, %r17;
	shr.s32 	%r72, %r66, 31;
	xor.b32  	%r73, %r72, %r66;
	xor.b32  	%r74, %r72, %r67;
	cvt.u64.u32 	%rd38, %r73;
	shl.b64 	%rd39, %rd38, 32;
	cvt.u64.u32 	%rd40, %r74;
	or.b64  	%rd41, %rd39, %rd40;
	cvt.rn.f64.s64 	%fd3, %rd41;
	mul.f64 	%fd4, %fd3, 0d3BF921FB54442D19;
	cvt.rn.f32.f64 	%f34, %fd4;
	neg.f32 	%f35, %f34;
	setp.lt.s32 	%p15, %r71, 0;
	selp.f32 	%f52, %f35, %f34, %p15;
$L__BB0_18:
	add.s32 	%r76, %r87, 1;
	mul.rn.f32 	%f37, %f52, %f52;
	and.b32  	%r77, %r87, 1;
	setp.eq.b32 	%p16, %r77, 1;
	selp.f32 	%f38, %f52, 0f3F800000, %p16;
	fma.rn.f32 	%f39, %f37, %f38, 0f00000000;
	fma.rn.f32 	%f40, %f37, 0f37CBAC00, 0fBAB607ED;
	selp.f32 	%f41, 0fB94D4153, %f40, %p16;
	selp.f32 	%f42, 0f3C0885E4, 0f3D2AAABB, %p16;
	fma.rn.f32 	%f43, %f41, %f37, %f42;
	selp.f32 	%f44, 0fBE2AAAA8, 0fBEFFFFFF, %p16;
	fma.rn.f32 	%f45, %f43, %f37, %f44;
	fma.rn.f32 	%f46, %f45, %f39, %f38;
	and.b32  	%r78, %r76, 2;
	setp.eq.s32 	%p17, %r78, 0;
	mov.f32 	%f47, 0f00000000;
	sub.f32 	%f48, %f47, %f46;
	selp.f32 	%f49, %f46, %f48, %p17;
	fma.rn.f32 	%f50, %f8, %f49, %f50;
	add.s32 	%r79, %r79, 1;
	setp.ne.s32 	%p18, %r79, 1000;
	@%p18 bra 	$L__BB0_2;
	cvta.to.global.u64 	%rd42, %rd15;
	add.s64 	%rd44, %rd42, %rd20;
	st.global.f32 	[%rd44], %f50;
$L__BB0_20:
	ret;

}


// ===== COMPILED SASS (sm_100) =====

	.target	sm_100

	.elftype	@"ET_EXEC"


//--------------------- .note.nv.tkinfo           --------------------------
	.section	.note.nv.tkinfo,"",@"SHT_NOTE"
	.sectionflags	@"SHF_NOTE_NV_TKINFO"
	.tkinfo
        /*0018*/ 	.word	0x00000002
        /*0030*/ 	.string	""
        /*0030*/ 	.string	"ptxas"
        /*0030*/ 	.string	"Cuda compilation tools, release 13.0, V13.0.88"
        /*0030*/ 	.string	"Build cuda_13.0.r13.0/compiler.36424714_0"
        /*0030*/ 	.string	"-arch sm_100 -m 64 "



//--------------------- .note.nv.cuinfo           --------------------------
	.section	.note.nv.cuinfo,"",@"SHT_NOTE"
	.sectionflags	@"SHF_NOTE_NV_CUINFO"
        /*0018*/ 	.short	0x0002
        /*001a*/ 	.short	0x0064
        /*001c*/ 	.short	0x0082
	.zero		2


//--------------------- .nv.info                  --------------------------
	.section	.nv.info,"",@"SHT_CUDA_INFO"
	.align	4


	//----- nvinfo : EIATTR_REGCOUNT
	.align		4
        /*0000*/ 	.byte	0x04, 0x2f
        /*0002*/ 	.short	(.L_2 - .L_1)
	.align		4
.L_1:
        /*0004*/ 	.word	index@(_Z9vectorAddPfS_S_i)
        /*0008*/ 	.word	0x0000001c


	//----- nvinfo : EIATTR_FRAME_SIZE
	.align		4
.L_2:
        /*000c*/ 	.byte	0x04, 0x11
        /*000e*/ 	.short	(.L_4 - .L_3)
	.align		4
.L_3:
        /*0010*/ 	.word	index@(_Z9vectorAddPfS_S_i)
        /*0014*/ 	.word	0x00000000


	//----- nvinfo : EIATTR_MIN_STACK_SIZE
	.align		4
.L_4:
        /*0018*/ 	.byte	0x04, 0x12
        /*001a*/ 	.short	(.L_6 - .L_5)
	.align		4
.L_5:
        /*001c*/ 	.word	index@(_Z9vectorAddPfS_S_i)
        /*0020*/ 	.word	0x00000000
.L_6:


//--------------------- .nv.compat                --------------------------
	.section	.nv.compat,"",@"SHT_CUDA_COMPAT_INFO"
	.align	4
        /*0000*/ 	.byte	0x02, 0x09, 0x00, 0x00, 0x02, 0x02, 0x01, 0x00, 0x02, 0x05, 0x05, 0x00, 0x03, 0x07, 0x01, 0x01
        /*0010*/ 	.byte	0x02, 0x03, 0x00, 0x00, 0x02, 0x06, 0x01, 0x00, 0x04, 0x0b, 0x08, 0x00, 0x01, 0x00, 0x00, 0x00
        /*0020*/ 	.byte	0x00, 0x00, 0x00, 0x00


//--------------------- .nv.info._Z9vectorAddPfS_S_i --------------------------
	.section	.nv.info._Z9vectorAddPfS_S_i,"",@"SHT_CUDA_INFO"
	.sectionflags	@""
	.align	4


	//----- nvinfo : EIATTR_CUDA_API_VERSION
	.align		4
        /*0000*/ 	.byte	0x04, 0x37
        /*0002*/ 	.short	(.L_8 - .L_7)
.L_7:
        /*0004*/ 	.word	0x00000082


	//----- nvinfo : EIATTR_KPARAM_INFO
	.align		4
.L_8:
        /*0008*/ 	.byte	0x04, 0x17
        /*000a*/ 	.short	(.L_10 - .L_9)
.L_9:
        /*000c*/ 	.word	0x00000000
        /*0010*/ 	.short	0x0003
        /*0012*/ 	.short	0x0018
        /*0014*/ 	.byte	0x00, 0xf0, 0x11, 0x00


	//----- nvinfo : EIATTR_KPARAM_INFO
	.align		4
.L_10:
        /*0018*/ 	.byte	0x04, 0x17
        /*001a*/ 	.short	(.L_12 - .L_11)
.L_11:
        /*001c*/ 	.word	0x00000000
        /*0020*/ 	.short	0x0002
        /*0022*/ 	.short	0x0010
        /*0024*/ 	.byte	0x00, 0xf5, 0x21, 0x00


	//----- nvinfo : EIATTR_KPARAM_INFO
	.align		4
.L_12:
        /*0028*/ 	.byte	0x04, 0x17
        /*002a*/ 	.short	(.L_14 - .L_13)
.L_13:
        /*002c*/ 	.word	0x00000000
        /*0030*/ 	.short	0x0001
        /*0032*/ 	.short	0x0008
        /*0034*/ 	.byte	0x00, 0xf5, 0x21, 0x00


	//----- nvinfo : EIATTR_KPARAM_INFO
	.align		4
.L_14:
        /*0038*/ 	.byte	0x04, 0x17
        /*003a*/ 	.short	(.L_16 - .L_15)
.L_15:
        /*003c*/ 	.word	0x00000000
        /*0040*/ 	.short	0x0000
        /*0042*/ 	.short	0x0000
        /*0044*/ 	.byte	0x00, 0xf5, 0x21, 0x00


	//----- nvinfo : EIATTR_SPARSE_MMA_MASK
	.align		4
.L_16:
        /*0048*/ 	.byte	0x03, 0x50
        /*004a*/ 	.short	0x0000


	//----- nvinfo : EIATTR_MAXREG_COUNT
	.align		4
        /*004c*/ 	.byte	0x03, 0x1b
        /*004e*/ 	.short	0x00ff


	//----- nvinfo : EIATTR_MERCURY_ISA_VERSION
	.align		4
        /*0050*/ 	.byte	0x03, 0x5f
        /*0052*/ 	.short	0x0101


	//----- nvinfo : EIATTR_VRC_CTA_INIT_COUNT
	.align		4
        /*0054*/ 	.byte	0x02, 0x4a
	.zero		1
	.zero		1


	//----- nvinfo : EIATTR_EXIT_INSTR_OFFSETS
	.align		4
        /*0058*/ 	.byte	0x04, 0x1c
        /*005a*/ 	.short	(.L_18 - .L_17)


	//   ....[0]....
.L_17:
        /*005c*/ 	.word	0x00000070


	//   ....[1]....
        /*0060*/ 	.word	0x00001030


	//----- nvinfo : EIATTR_CRS_STACK_SIZE
	.align		4
.L_18:
        /*0064*/ 	.byte	0x04, 0x1e
        /*0066*/ 	.short	(.L_20 - .L_19)
.L_19:
        /*0068*/ 	.word	0x00000000


	//----- nvinfo : EIATTR_CBANK_PARAM_SIZE
	.align		4
.L_20:
        /*006c*/ 	.byte	0x03, 0x19
        /*006e*/ 	.short	0x001c


	//----- nvinfo : EIATTR_PARAM_CBANK
	.align		4
        /*0070*/ 	.byte	0x04, 0x0a
        /*0072*/ 	.short	(.L_22 - .L_21)
	.align		4
.L_21:
        /*0074*/ 	.word	index@(.nv.constant0._Z9vectorAddPfS_S_i)
        /*0078*/ 	.short	0x0380
        /*007a*/ 	.short	0x001c


	//----- nvinfo : EIATTR_SW_WAR
	.align		4
.L_22:
        /*007c*/ 	.byte	0x04, 0x36
        /*007e*/ 	.short	(.L_24 - .L_23)
.L_23:
        /*0080*/ 	.word	0x00000008
.L_24:


//--------------------- .nv.callgraph             --------------------------
	.section	.nv.callgraph,"",@"SHT_CUDA_CALLGRAPH"
	.align	4
	.sectionentsize	8
	.align		4
        /*0000*/ 	.word	0x00000000
	.align		4
        /*0004*/ 	.word	0xffffffff
	.align		4
        /*0008*/ 	.word	0x00000000
	.align		4
        /*000c*/ 	.word	0xfffffffe
	.align		4
        /*0010*/ 	.word	0x00000000
	.align		4
        /*0014*/ 	.word	0xfffffffd
	.align		4
        /*0018*/ 	.word	0x00000000
	.align		4
        /*001c*/ 	.word	0xfffffffc


//--------------------- .nv.constant4             --------------------------
	.section	.nv.constant4,"a",@progbits
	.align	8
	.align		8
.nv.constant4:
        /*0000*/ 	.dword	__cudart_i2opi_f


//--------------------- .text._Z9vectorAddPfS_S_i --------------------------
	.section	.text._Z9vectorAddPfS_S_i,"ax",@progbits
	.align	128
        .global         _Z9vectorAddPfS_S_i
        .type           _Z9vectorAddPfS_S_i,@function
        .size           _Z9vectorAddPfS_S_i,(.L_x_12 - _Z9vectorAddPfS_S_i)
        .other          _Z9vectorAddPfS_S_i,@"STO_CUDA_ENTRY STV_DEFAULT"
_Z9vectorAddPfS_S_i:
.text._Z9vectorAddPfS_S_i:
[----:B------:R-:W-:Y:S01]  /*0000*/  LDC R1, c[0x0][0x37c] ;  /* 0x0000df00ff017b82 */ /* 0x000fe20000000800 */
[----:B------:R-:W0:Y:S07]  /*0010*/  S2R R3, SR_TID.X ;  /* 0x0000000000037919 */ /* 0x000e2e0000002100 */
[----:B------:R-:W0:Y:S01]  /*0020*/  S2UR UR4, SR_CTAID.X ;  /* 0x00000000000479c3 */ /* 0x000e220000002500 */
[----:B------:R-:W1:Y:S07]  /*0030*/  LDCU UR5, c[0x0][0x398] ;  /* 0x00007300ff0577ac */ /* 0x000e6e0008000800 */
[----:B------:R-:W0:Y:S02]  /*0040*/  LDC R6, c[0x0][0x360] ;  /* 0x0000d800ff067b82 */ /* 0x000e240000000800 */
[----:B0-----:R-:W-:-:S05]  /*0050*/  IMAD R6, R6, UR4, R3 ;  /* 0x0000000406067c24 */ /* 0x001fca000f8e0203 */
[----:B-1----:R-:W-:-:S13]  /*0060*/  ISETP.GE.AND P0, PT, R6, UR5, PT ;  /* 0x0000000506007c0c */ /* 0x002fda000bf06270 */
[----:B------:R-:W-:Y:S05]  /*0070*/  @P0 EXIT ;  /* 0x000000000000094d */ /* 0x000fea0003800000 */
[----:B------:R-:W0:Y:S01]  /*0080*/  LDC.64 R2, c[0x0][0x380] ;  /* 0x0000e000ff027b82 */ /* 0x000e220000000a00 */
[----:B------:R-:W1:Y:S07]  /*0090*/  LDCU.64 UR8, c[0x0][0x358] ;  /* 0x00006b00ff0877ac */ /* 0x000e6e0008000a00 */
[----:B------:R-:W2:Y:S01]  /*00a0*/  LDC.64 R8, c[0x0][0x388] ;  /* 0x0000e200ff087b82 */ /* 0x000ea20000000a00 */
[----:B0-----:R-:W-:-:S06]  /*00b0*/  IMAD.WIDE R2, R6, 0x4, R2 ;  /* 0x0000000406027825 */ /* 0x001fcc00078e0202 */
[----:B-1----:R-:W3:Y:S01]  /*00c0*/  LDG.E R2, desc[UR8][R2.64] ;  /* 0x0000000802027981 */ /* 0x002ee2000c1e1900 */
[----:B--2---:R-:W-:-:S06]  /*00d0*/  IMAD.WIDE R8, R6, 0x4, R8 ;  /* 0x0000000406087825 */ /* 0x004fcc00078e0208 */
[----:B------:R-:W3:Y:S01]  /*00e0*/  LDG.E R9, desc[UR8][R8.64] ;  /* 0x0000000808097981 */ /* 0x000ee2000c1e1900 */
[----:B------:R-:W-:Y:S01]  /*00f0*/  UMOV UR4, URZ ;  /* 0x000000ff00047c82 */ /* 0x000fe20008000000 */
[----:B---3--:R-:W-:-:S07]  /*0100*/  FADD R5, R2, R9 ;  /* 0x0000000902057221 */ /* 0x008fce0000000000 */
.L_x_10:
[C---:B------:R-:W-:Y:S01]  /*0110*/  FMUL R0, R5.reuse, 0.63661974668502807617 ;  /* 0x3f22f98305007820 */ /* 0x040fe20000400000 */
[----:B------:R-:W-:Y:S01]  /*0120*/  FSETP.GE.AND P0, PT, |R5|, 105615, PT ;  /* 0x47ce47800500780b */ /* 0x000fe20003f06200 */
[----:B------:R-:W-:Y:S04]  /*0130*/  BSSY.RECONVERGENT B0, `(.L_x_0) ;  /* 0x0000069000007945 */ /* 0x000fe80003800200 */
[----:B------:R-:W0:Y:S02]  /*0140*/  F2I.NTZ R0, R0 ;  /* 0x0000000000007305 */ /* 0x000e240000203100 */
[----:B0-----:R-:W-:-:S05]  /*0150*/  I2FP.F32.S32 R2, R0 ;  /* 0x0000000000027245 */ /* 0x001fca0000201400 */
[----:B------:R-:W-:-:S04]  /*0160*/  FFMA R3, R2, -1.5707962512969970703, R5 ;  /* 0xbfc90fda02037823 */ /* 0x000fc80000000005 */
[----:B------:R-:W-:-:S04]  /*0170*/  FFMA R3, R2, -7.5497894158615963534e-08, R3 ;  /* 0xb3a2216802037823 */ /* 0x000fc80000000003 */
[----:B------:R-:W-:Y:S01]  /*0180*/  FFMA R2, R2, -5.3903029534742383927e-15, R3 ;  /* 0xa7c234c502027823 */ /* 0x000fe20000000003 */
[----:B------:R-:W-:-:S03]  /*0190*/  IMAD.MOV.U32 R3, RZ, RZ, R0 ;  /* 0x000000ffff037224 */ /* 0x000fc600078e0000 */
[----:B------:R-:W-:Y:S01]  /*01a0*/  IMAD.MOV.U32 R10, RZ, RZ, R2 ;  /* 0x000000ffff0a7224 */ /* 0x000fe200078e0002 */
[----:B------:R-:W-:Y:S06]  /*01b0*/  @!P0 BRA `(.L_x_1) ;  /* 0x0000000400808947 */ /* 0x000fec0003800000 */
[----:B------:R-:W-:-:S13]  /*01c0*/  FSETP.NEU.AND P0, PT, |R5|, +INF , PT ;  /* 0x7f8000000500780b */ /* 0x000fda0003f0d200 */
[----:B------:R-:W-:Y:S01]  /*01d0*/  @!P0 FMUL R10, RZ, R5 ;  /* 0x00000005ff0a8220 */ /* 0x000fe20000400000 */
[----:B------:R-:W-:Y:S01]  /*01e0*/  @!P0 IMAD.MOV.U32 R0, RZ, RZ, RZ ;  /* 0x000000ffff008224 */ /* 0x000fe200078e00ff */
[----:B------:R-:W-:Y:S06]  /*01f0*/  @!P0 BRA `(.L_x_1) ;  /* 0x0000000400708947 */ /* 0x000fec0003800000 */
[----:B------:R-:W-:Y:S01]  /*0200*/  IMAD.SHL.U32 R7, R5, 0x100, RZ ;  /* 0x0000010005077824 */ /* 0x000fe200078e00ff */
[----:B------:R-:W0:Y:S01]  /*0210*/  LDCU.64 UR10, c[0x4][URZ] ;  /* 0x01000000ff0a77ac */ /* 0x000e220008000a00 */
[----:B------:R-:W-:Y:S02]  /*0220*/  IMAD.MOV.U32 R0, RZ, RZ, RZ ;  /* 0x000000ffff007224 */ /* 0x000fe400078e00ff */
[----:B------:R-:W-:Y:S01]  /*0230*/  IMAD.MOV.U32 R12, RZ, RZ, RZ ;  /* 0x000000ffff0c7224 */ /* 0x000fe200078e00ff */
[----:B------:R-:W-:Y:S01]  /*0240*/  LOP3.LUT R13, R7, 0x80000000, RZ, 0xfc, !PT ;  /* 0x80000000070d7812 */ /* 0x000fe200078efcff */
[----:B------:R-:W-:Y:S01]  /*0250*/  UMOV UR6, URZ ;  /* 0x000000ff00067c82 */ /* 0x000fe20008000000 */
[----:B------:R-:W-:-:S05]  /*0260*/  UMOV UR5, URZ ;  /* 0x000000ff00057c82 */ /* 0x000fca0008000000 */
.L_x_2:
[----:B0-----:R-:W-:Y:S01]  /*0270*/  IMAD.U32 R10, RZ, RZ, UR10 ;  /* 0x0000000aff0a7e24 */ /* 0x001fe2000f8e00ff */
[----:B------:R-:W-:-:S05]  /*0280*/  MOV R11, UR11 ;  /* 0x0000000b000b7c02 */ /* 0x000fca0008000f00 */
[----:B------:R-:W2:Y:S01]  /*0290*/  LDG.E.CONSTANT R8, desc[UR8][R10.64] ;  /* 0x000000080a087981 */ /* 0x000ea2000c1e9900 */
[----:B------:R-:W-:Y:S01]  /*02a0*/  UIADD3 UR5, UPT, UPT, UR5, 0x1, URZ ;  /* 0x0000000105057890 */ /* 0x000fe2000fffe0ff */
[C---:B------:R-:W-:Y:S01]  /*02b0*/  ISETP.EQ.AND P0, PT, R12.reuse, RZ, PT ;  /* 0x000000ff0c00720c */ /* 0x040fe20003f02270 */
[----:B------:R-:W-:Y:S01]  /*02c0*/  UIADD3 UR10, UP1, UPT, UR10, 0x4, URZ ;  /* 0x000000040a0a7890 */ /* 0x000fe2000ff3e0ff */
[C---:B------:R-:W-:Y:S01]  /*02d0*/  ISETP.EQ.AND P1, PT, R12.reuse, 0x4, PT ;  /* 0x000000040c00780c */ /* 0x040fe20003f22270 */
[----:B------:R-:W-:Y:S01]  /*02e0*/  UISETP.NE.AND UP0, UPT, UR5, 0x6, UPT ;  /* 0x000000060500788c */ /* 0x000fe2000bf05270 */
[C---:B------:R-:W-:Y:S01]  /*02f0*/  ISETP.EQ.AND P2, PT, R12.reuse, 0x8, PT ;  /* 0x000000080c00780c */ /* 0x040fe20003f42270 */
[----:B------:R-:W-:Y:S01]  /*0300*/  UIADD3.X UR11, UPT, UPT, URZ, UR11, URZ, UP1, !UPT ;  /* 0x0000000bff0b7290 */ /* 0x000fe20008ffe4ff */
[C---:B------:R-:W-:Y:S02]  /*0310*/  ISETP.EQ.AND P3, PT, R12.reuse, 0xc, PT ;  /* 0x0000000c0c00780c */ /* 0x040fe40003f62270 */
[----:B------:R-:W-:-:S02]  /*0320*/  ISETP.EQ.AND P4, PT, R12, 0x10, PT ;  /* 0x000000100c00780c */ /* 0x000fc40003f82270 */
[C---:B------:R-:W-:Y:S02]  /*0330*/  ISETP.EQ.AND P5, PT, R12.reuse, 0x14, PT ;  /* 0x000000140c00780c */ /* 0x040fe40003fa2270 */
[----:B------:R-:W-:Y:S01]  /*0340*/  IADD3 R12, PT, PT, R12, 0x4, RZ ;  /* 0x000000040c0c7810 */ /* 0x000fe20007ffe0ff */
[----:B--2---:R-:W-:-:S03]  /*0350*/  IMAD.WIDE.U32 R8, R8, R13, RZ ;  /* 0x0000000d08087225 */ /* 0x004fc600078e00ff */
[----:B------:R-:W-:-:S04]  /*0360*/  IADD3 R7, P6, PT, R8, R0, RZ ;  /* 0x0000000008077210 */ /* 0x000fc80007fde0ff */
[----:B------:R-:W-:Y:S01]  /*0370*/  IADD3.X R0, PT, PT, R9, UR6, RZ, P6, !PT ;  /* 0x0000000609007c10 */ /* 0x000fe2000b7fe4ff */
[--C-:B------:R-:W-:Y:S02]  /*0380*/  @P0 IMAD.MOV.U32 R4, RZ, RZ, R7.reuse ;  /* 0x000000ffff040224 */ /* 0x100fe400078e0007 */
[--C-:B------:R-:W-:Y:S02]  /*0390*/  @P1 IMAD.MOV.U32 R19, RZ, RZ, R7.reuse ;  /* 0x000000ffff131224 */ /* 0x100fe400078e0007 */
[--C-:B------:R-:W-:Y:S02]  /*03a0*/  @P2 IMAD.MOV.U32 R18, RZ, RZ, R7.reuse ;  /* 0x000000ffff122224 */ /* 0x100fe400078e0007 */
[--C-:B------:R-:W-:Y:S02]  /*03b0*/  @P3 IMAD.MOV.U32 R17, RZ, RZ, R7.reuse ;  /* 0x000000ffff113224 */ /* 0x100fe400078e0007 */
[--C-:B------:R-:W-:Y:S02]  /*03c0*/  @P4 IMAD.MOV.U32 R16, RZ, RZ, R7.reuse ;  /* 0x000000ffff104224 */ /* 0x100fe400078e0007 */
[----:B------:R-:W-:Y:S01]  /*03d0*/  @P5 IMAD.MOV.U32 R15, RZ, RZ, R7 ;  /* 0x000000ffff0f5224 */ /* 0x000fe200078e0007 */
[----:B------:R-:W-:Y:S06]  /*03e0*/  BRA.U UP0, `(.L_x_2) ;  /* 0xfffffffd00a07547 */ /* 0x000fec000b83ffff */
[----:B------:R-:W-:Y:S01]  /*03f0*/  SHF.R.U32.HI R7, RZ, 0x17, R5 ;  /* 0x00000017ff077819 */ /* 0x000fe20000011605 */
[----:B------:R-:W-:Y:S03]  /*0400*/  BSSY.RECONVERGENT B1, `(.L_x_3) ;  /* 0x0000029000017945 */ /* 0x000fe60003800200 */
[C---:B------:R-:W-:Y:S02]  /*0410*/  LOP3.LUT R8, R7.reuse, 0xe0, RZ, 0xc0, !PT ;  /* 0x000000e007087812 */ /* 0x040fe400078ec0ff */
[----:B------:R-:W-:-:S03]  /*0420*/  LOP3.LUT P6, RZ, R7, 0x1f, RZ, 0xc0, !PT ;  /* 0x0000001f07ff7812 */ /* 0x000fc600078cc0ff */
[----:B------:R-:W-:-:S05]  /*0430*/  VIADD R8, R8, 0xffffff80 ;  /* 0xffffff8008087836 */ /* 0x000fca0000000000 */
[----:B------:R-:W-:-:S05]  /*0440*/  SHF.R.U32.HI R8, RZ, 0x5, R8 ;  /* 0x00000005ff087819 */ /* 0x000fca0000011608 */
[----:B------:R-:W-:-:S05]  /*0450*/  IMAD.U32 R10, R8, -0x4, RZ ;  /* 0xfffffffc080a7824 */ /* 0x000fca00078e00ff */
[C---:B------:R-:W-:Y:S02]  /*0460*/  ISETP.EQ.AND P3, PT, R10.reuse, -0x18, PT ;  /* 0xffffffe80a00780c */ /* 0x040fe40003f62270 */
[C---:B------:R-:W-:Y:S02]  /*0470*/  ISETP.EQ.AND P4, PT, R10.reuse, -0x14, PT ;  /* 0xffffffec0a00780c */ /* 0x040fe40003f82270 */
[C---:B------:R-:W-:Y:S02]  /*0480*/  ISETP.EQ.AND P2, PT, R10.reuse, -0x10, PT ;  /* 0xfffffff00a00780c */ /* 0x040fe40003f42270 */
[C---:B------:R-:W-:Y:S02]  /*0490*/  ISETP.EQ.AND P1, PT, R10.reuse, -0xc, PT ;  /* 0xfffffff40a00780c */ /* 0x040fe40003f22270 */
[C---:B------:R-:W-:Y:S02]  /*04a0*/  ISETP.EQ.AND P0, PT, R10.reuse, -0x8, PT ;  /* 0xfffffff80a00780c */ /* 0x040fe40003f02270 */
[----:B------:R-:W-:-:S03]  /*04b0*/  ISETP.EQ.AND P5, PT, R10, RZ, PT ;  /* 0x000000ff0a00720c */ /* 0x000fc60003fa2270 */
[--C-:B------:R-:W-:Y:S01]  /*04c0*/  @P3 IMAD.MOV.U32 R8, RZ, RZ, R4.reuse ;  /* 0x000000ffff083224 */ /* 0x100fe200078e0004 */
[C---:B------:R-:W-:Y:S01]  /*04d0*/  ISETP.EQ.AND P3, PT, R10.reuse, -0x4, PT ;  /* 0xfffffffc0a00780c */ /* 0x040fe20003f62270 */
[----:B------:R-:W-:Y:S02]  /*04e0*/  @P4 IMAD.MOV.U32 R9, RZ, RZ, R4 ;  /* 0x000000ffff094224 */ /* 0x000fe400078e0004 */
[--C-:B------:R-:W-:Y:S01]  /*04f0*/  @P4 IMAD.MOV.U32 R8, RZ, RZ, R19.reuse ;  /* 0x000000ffff084224 */ /* 0x100fe200078e0013 */
[----:B------:R-:W-:Y:S01]  /*0500*/  ISETP.EQ.AND P4, PT, R10, 0x4, PT ;  /* 0x000000040a00780c */ /* 0x000fe20003f82270 */
[----:B------:R-:W-:Y:S01]  /*0510*/  @P2 IMAD.MOV.U32 R9, RZ, RZ, R19 ;  /* 0x000000ffff092224 */ /* 0x000fe200078e0013 */
[----:B------:R-:W-:Y:S01]  /*0520*/  @P2 MOV R8, R18 ;  /* 0x0000001200082202 */ /* 0x000fe20000000f00 */
[----:B------:R-:W-:Y:S02]  /*0530*/  @P1 IMAD.MOV.U32 R8, RZ, RZ, R17 ;  /* 0x000000ffff081224 */ /* 0x000fe400078e0011 */
[----:B------:R-:W-:-:S02]  /*0540*/  @P0 IMAD.MOV.U32 R8, RZ, RZ, R16 ;  /* 0x000000ffff080224 */ /* 0x000fc400078e0010 */
[----:B------:R-:W-:Y:S02]  /*0550*/  @P1 IMAD.MOV.U32 R9, RZ, RZ, R18 ;  /* 0x000000ffff091224 */ /* 0x000fe400078e0012 */
[----:B------:R-:W-:Y:S02]  /*0560*/  @P3 IMAD.MOV.U32 R8, RZ, RZ, R15 ;  /* 0x000000ffff083224 */ /* 0x000fe400078e000f */
[----:B------:R-:W-:Y:S02]  /*0570*/  @P5 IMAD.MOV.U32 R8, RZ, RZ, R0 ;  /* 0x000000ffff085224 */ /* 0x000fe400078e0000 */
[----:B------:R-:W-:Y:S02]  /*0580*/  @P0 IMAD.MOV.U32 R9, RZ, RZ, R17 ;  /* 0x000000ffff090224 */ /* 0x000fe400078e0011 */
[----:B------:R-:W-:Y:S01]  /*0590*/  @P3 IMAD.MOV.U32 R9, RZ, RZ, R16 ;  /* 0x000000ffff093224 */ /* 0x000fe200078e0010 */
[----:B------:R-:W-:Y:S01]  /*05a0*/  @P5 MOV R9, R15 ;  /* 0x0000000f00095202 */ /* 0x000fe20000000f00 */
[----:B------:R-:W-:-:S02]  /*05b0*/  @P4 IMAD.MOV.U32 R9, RZ, RZ, R0 ;  /* 0x000000ffff094224 */ /* 0x000fc400078e0000 */
[----:B------:R-:W-:Y:S01]  /*05c0*/  IMAD.MOV.U32 R12, RZ, RZ, R8 ;  /* 0x000000ffff0c7224 */ /* 0x000fe200078e0008 */
[----:B------:R-:W-:Y:S06]  /*05d0*/  @!P6 BRA `(.L_x_4) ;  /* 0x00000000002ce947 */ /* 0x000fec0003800000 */
[----:B------:R-:W-:Y:S01]  /*05e0*/  @P2 IMAD.MOV.U32 R8, RZ, RZ, R4 ;  /* 0x000000ffff082224 */ /* 0x000fe200078e0004 */
[----:B------:R-:W-:Y:S01]  /*05f0*/  LOP3.LUT R7, R7, 0x1f, RZ, 0xc0, !PT ;  /* 0x0000001f07077812 */ /* 0x000fe200078ec0ff */
[----:B------:R-:W-:Y:S02]  /*0600*/  @P1 IMAD.MOV.U32 R8, RZ, RZ, R19 ;  /* 0x000000ffff081224 */ /* 0x000fe400078e0013 */
[----:B------:R-:W-:Y:S01]  /*0610*/  @P0 IMAD.MOV.U32 R8, RZ, RZ, R18 ;  /* 0x000000ffff080224 */ /* 0x000fe200078e0012 */
[----:B------:R-:W-:Y:S02]  /*0620*/  ISETP.EQ.AND P0, PT, R10, 0x8, PT ;  /* 0x000000080a00780c */ /* 0x000fe40003f02270 */
[----:B------:R-:W-:Y:S01]  /*0630*/  @P3 MOV R8, R17 ;  /* 0x0000001100083202 */ /* 0x000fe20000000f00 */
[----:B------:R-:W-:Y:S01]  /*0640*/  @P5 IMAD.MOV.U32 R8, RZ, RZ, R16 ;  /* 0x000000ffff085224 */ /* 0x000fe200078e0010 */
[----:B------:R-:W-:Y:S01]  /*0650*/  SHF.L.W.U32.HI R12, R9, R7, R12 ;  /* 0x00000007090c7219 */ /* 0x000fe20000010e0c */
[----:B------:R-:W-:-:S08]  /*0660*/  @P4 IMAD.MOV.U32 R8, RZ, RZ, R15 ;  /* 0x000000ffff084224 */ /* 0x000fd000078e000f */
[----:B------:R-:W-:-:S05]  /*0670*/  @P0 IMAD.MOV.U32 R8, RZ, RZ, R0 ;  /* 0x000000ffff080224 */ /* 0x000fca00078e0000 */
[----:B------:R-:W-:-:S07]  /*0680*/  SHF.L.W.U32.HI R9, R8, R7, R9 ;  /* 0x0000000708097219 */ /* 0x000fce0000010e09 */
.L_x_4:
[----:B------:R-:W-:Y:S05]  /*0690*/  BSYNC.RECONVERGENT B1 ;  /* 0x0000000000017941 */ /* 0x000fea0003800200 */
.L_x_3:
[C---:B------:R-:W-:Y:S01]  /*06a0*/  SHF.L.W.U32.HI R7, R9.reuse, 0x2, R12 ;  /* 0x0000000209077819 */ /* 0x040fe20000010e0c */
[----:B------:R-:W-:Y:S01]  /*06b0*/  IMAD.SHL.U32 R9, R9, 0x4, RZ ;  /* 0x0000000409097824 */ /* 0x000fe200078e00ff */
[----:B------:R-:W-:Y:S01]  /*06c0*/  UMOV UR6, 0x54442d19 ;  /* 0x54442d1900067882 */ /* 0x000fe20000000000 */
[----:B------:R-:W-:Y:S01]  /*06d0*/  UMOV UR7, 0x3bf921fb ;  /* 0x3bf921fb00077882 */ /* 0x000fe20000000000 */
[----:B------:R-:W-:Y:S02]  /*06e0*/  SHF.R.S32.HI R0, RZ, 0x1f, R7 ;  /* 0x0000001fff007819 */ /* 0x000fe40000011407 */
[----:B------:R-:W-:Y:S02]  /*06f0*/  ISETP.GE.AND P0, PT, R5, RZ, PT ;  /* 0x000000ff0500720c */ /* 0x000fe40003f06270 */
[C---:B------:R-:W-:Y:S02]  /*0700*/  LOP3.LUT R10, R0.reuse, R9, RZ, 0x3c, !PT ;  /* 0x00000009000a7212 */ /* 0x040fe400078e3cff */
[----:B------:R-:W-:-:S02]  /*0710*/  LOP3.LUT R11, R0, R7, RZ, 0x3c, !PT ;  /* 0x00000007000b7212 */ /* 0x000fc400078e3cff */
[----:B------:R-:W-:Y:S02]  /*0720*/  SHF.R.U32.HI R0, RZ, 0x1e, R12 ;  /* 0x0000001eff007819 */ /* 0x000fe4000001160c */
[----:B------:R-:W0:Y:S01]  /*0730*/  I2F.F64.S64 R8, R10 ;  /* 0x0000000a00087312 */ /* 0x000e220000301c00 */
[C---:B------:R-:W-:Y:S02]  /*0740*/  LOP3.LUT R12, R7.reuse, R5, RZ, 0x3c, !PT ;  /* 0x00000005070c7212 */ /* 0x040fe400078e3cff */
[----:B------:R-:W-:Y:S02]  /*0750*/  LEA.HI R0, R7, R0, RZ, 0x1 ;  /* 0x0000000007007211 */ /* 0x000fe400078f08ff */
[----:B------:R-:W-:-:S03]  /*0760*/  ISETP.GE.AND P1, PT, R12, RZ, PT ;  /* 0x000000ff0c00720c */ /* 0x000fc60003f26270 */
[----:B------:R-:W-:-:S04]  /*0770*/  IMAD.MOV R7, RZ, RZ, -R0 ;  /* 0x000000ffff077224 */ /* 0x000fc800078e0a00 */
[----:B------:R-:W-:Y:S01]  /*0780*/  @!P0 IMAD.MOV.U32 R0, RZ, RZ, R7 ;  /* 0x000000ffff008224 */ /* 0x000fe200078e0007 */
[----:B0-----:R-:W-:-:S10]  /*0790*/  DMUL R8, R8, UR6 ;  /* 0x0000000608087c28 */ /* 0x001fd40008000000 */
[----:B------:R-:W0:Y:S02]  /*07a0*/  F2F.F32.F64 R8, R8 ;  /* 0x0000000800087310 */ /* 0x000e240000301000 */
[----:B0-----:R-:W-:-:S07]  /*07b0*/  FSEL R10, -R8, R8, !P1 ;  /* 0x00000008080a7208 */ /* 0x001fce0004800100 */
.L_x_1:
[----:B------:R-:W-:Y:S05]  /*07c0*/  BSYNC.RECONVERGENT B0 ;  /* 0x0000000000007941 */ /* 0x000fea0003800200 */
.L_x_0:
[----:B------:R-:W-:Y:S01]  /*07d0*/  MOV R12, 0x37cbac00 ;  /* 0x37cbac00000c7802 */ /* 0x000fe20000000f00 */
[----:B------:R-:W-:Y:S01]  /*07e0*/  FMUL R9, R10, R10 ;  /* 0x0000000a0a097220 */ /* 0x000fe20000400000 */
[C---:B------:R-:W-:Y:S01]  /*07f0*/  LOP3.LUT R7, R0.reuse, 0x1, RZ, 0xc0, !PT ;  /* 0x0000000100077812 */ /* 0x040fe200078ec0ff */
[----:B------:R-:W-:Y:S01]  /*0800*/  IMAD.MOV.U32 R13, RZ, RZ, 0x3d2aaabb ;  /* 0x3d2aaabbff0d7424 */ /* 0x000fe200078e00ff */
[----:B------:R-:W-:Y:S01]  /*0810*/  LOP3.LUT P1, RZ, R0, 0x2, RZ, 0xc0, !PT ;  /* 0x0000000200ff7812 */ /* 0x000fe2000782c0ff */
[----:B------:R-:W-:Y:S01]  /*0820*/  FFMA R8, R9, R12, -0.0013887860113754868507 ;  /* 0xbab607ed09087423 */ /* 0x000fe2000000000c */
[----:B------:R-:W-:Y:S01]  /*0830*/  ISETP.NE.U32.AND P0, PT, R7, 0x1, PT ;  /* 0x000000010700780c */ /* 0x000fe20003f05070 */
[----:B------:R-:W-:Y:S01]  /*0840*/  IMAD.MOV.U32 R7, RZ, RZ, 0x3effffff ;  /* 0x3effffffff077424 */ /* 0x000fe200078e00ff */
[----:B------:R-:W-:Y:S02]  /*0850*/  BSSY.RECONVERGENT B0, `(.L_x_5) ;  /* 0x0000067000007945 */ /* 0x000fe40003800200 */
[----:B------:R-:W-:-:S02]  /*0860*/  FSEL R8, R8, -0.00019574658654164522886, !P0 ;  /* 0xb94d415308087808 */ /* 0x000fc40004000000 */
[----:B------:R-:W-:Y:S02]  /*0870*/  FSEL R14, R13, 0.0083327032625675201416, !P0 ;  /* 0x3c0885e40d0e7808 */ /* 0x000fe40004000000 */
[----:B------:R-:W-:Y:S02]  /*0880*/  FSEL R0, R10, 1, P0 ;  /* 0x3f8000000a007808 */ /* 0x000fe40000000000 */
[----:B------:R-:W-:Y:S01]  /*0890*/  FSEL R21, -R7, -0.16666662693023681641, !P0 ;  /* 0xbe2aaaa807157808 */ /* 0x000fe20004000100 */
[----:B------:R-:W-:Y:S01]  /*08a0*/  FFMA R8, R9, R8, R14 ;  /* 0x0000000809087223 */ /* 0x000fe2000000000e */
[----:B------:R-:W-:Y:S01]  /*08b0*/  FSETP.GE.AND P0, PT, |R5|, 105615, PT ;  /* 0x47ce47800500780b */ /* 0x000fe20003f06200 */
[C---:B------:R-:W-:Y:S02]  /*08c0*/  FFMA R11, R9.reuse, R0, RZ ;  /* 0x00000000090b7223 */ /* 0x040fe400000000ff */
[----:B------:R-:W-:-:S04]  /*08d0*/  FFMA R8, R9, R8, R21 ;  /* 0x0000000809087223 */ /* 0x000fc80000000015 */
[----:B------:R-:W-:-:S04]  /*08e0*/  FFMA R14, R11, R8, R0 ;  /* 0x000000080b0e7223 */ /* 0x000fc80000000000 */
[----:B------:R-:W-:Y:S02]  /*08f0*/  @P1 FADD R14, RZ, -R14 ;  /* 0x8000000eff0e1221 */ /* 0x000fe40000000000 */
[----:B------:R-:W-:Y:S05]  /*0900*/  @!P0 BRA `(.L_x_6) ;  /* 0x00000004006c8947 */ /* 0x000fea0003800000 */
[----:B------:R-:W-:-:S13]  /*0910*/  FSETP.NEU.AND P0, PT, |R5|, +INF , PT ;  /* 0x7f8000000500780b */ /* 0x000fda0003f0d200 */
[----:B------:R-:W-:Y:S01]  /*0920*/  @!P0 FMUL R2, RZ, R5 ;  /* 0x00000005ff028220 */ /* 0x000fe20000400000 */
[----:B------:R-:W-:Y:S01]  /*0930*/  @!P0 IMAD.MOV.U32 R3, RZ, RZ, RZ ;  /* 0x000000ffff038224 */ /* 0x000fe200078e00ff */
[----:B------:R-:W-:Y:S06]  /*0940*/  @!P0 BRA `(.L_x_6) ;  /* 0x00000004005c8947 */ /* 0x000fec0003800000 */
[----:B------:R-:W0:Y:S01]  /*0950*/  LDC.64 R2, c[0x4][RZ] ;  /* 0x01000000ff027b82 */ /* 0x000e220000000a00 */
[----:B------:R-:W-:Y:S01]  /*0960*/  IMAD.SHL.U32 R0, R5, 0x100, RZ ;  /* 0x0000010005007824 */ /* 0x000fe200078e00ff */
[----:B------:R-:W-:Y:S01]  /*0970*/  UMOV UR5, URZ ;  /* 0x000000ff00057c82 */ /* 0x000fe20008000000 */
[----:B------:R-:W-:Y:S02]  /*0980*/  IMAD.MOV.U32 R21, RZ, RZ, RZ ;  /* 0x000000ffff157224 */ /* 0x000fe400078e00ff */
[----:B------:R-:W-:Y:S01]  /*0990*/  IMAD.MOV.U32 R23, RZ, RZ, RZ ;  /* 0x000000ffff177224 */ /* 0x000fe200078e00ff */
[----:B------:R-:W-:-:S07]  /*09a0*/  LOP3.LUT R25, R0, 0x80000000, RZ, 0xfc, !PT ;  /* 0x8000000000197812 */ /* 0x000fce00078efcff */
.L_x_7:
[----:B0-----:R-:W-:-:S06]  /*09b0*/  IMAD.WIDE.U32 R8, R23, 0x4, R2 ;  /* 0x0000000417087825 */ /* 0x001fcc00078e0002 */
[----:B------:R-:W2:Y:S01]  /*09c0*/  LDG.E.CONSTANT R8, desc[UR8][R8.64] ;  /* 0x0000000808087981 */ /* 0x000ea2000c1e9900 */
[C---:B------:R-:W-:Y:S01]  /*09d0*/  SHF.L.U32 R0, R23.reuse, 0x2, RZ ;  /* 0x0000000217007819 */ /* 0x040fe200000006ff */
[----:B------:R-:W-:-:S03]  /*09e0*/  VIADD R23, R23, 0x1 ;  /* 0x0000000117177836 */ /* 0x000fc60000000000 */
[C---:B------:R-:W-:Y:S02]  /*09f0*/  ISETP.EQ.AND P0, PT, R0.reuse, RZ, PT ;  /* 0x000000ff0000720c */ /* 0x040fe40003f02270 */
[C---:B------:R-:W-:Y:S02]  /*0a00*/  ISETP.EQ.AND P5, PT, R0.reuse, 0x4, PT ;  /* 0x000000040000780c */ /* 0x040fe40003fa2270 */
[C---:B------:R-:W-:Y:S02]  /*0a10*/  ISETP.EQ.AND P4, PT, R0.reuse, 0x8, PT ;  /* 0x000000080000780c */ /* 0x040fe40003f82270 */
[C---:B------:R-:W-:Y:S02]  /*0a20*/  ISETP.EQ.AND P3, PT, R0.reuse, 0xc, PT ;  /* 0x0000000c0000780c */ /* 0x040fe40003f62270 */
[C---:B------:R-:W-:Y:S02]  /*0a30*/  ISETP.EQ.AND P2, PT, R0.reuse, 0x10, PT ;  /* 0x000000100000780c */ /* 0x040fe40003f42270 */
[----:B------:R-:W-:Y:S01]  /*0a40*/  ISETP.EQ.AND P1, PT, R0, 0x14, PT ;  /* 0x000000140000780c */ /* 0x000fe20003f22270 */
[----:B--2---:R-:W-:-:S03]  /*0a50*/  IMAD.WIDE.U32 R10, R8, R25, RZ ;  /* 0x00000019080a7225 */ /* 0x004fc600078e00ff */
[----:B------:R-:W-:-:S04]  /*0a60*/  IADD3 R0, P6, PT, R10, R21, RZ ;  /* 0x000000150a007210 */ /* 0x000fc80007fde0ff */
[----:B------:R-:W-:Y:S01]  /*0a70*/  IADD3.X R21, PT, PT, R11, UR5, RZ, P6, !PT ;  /* 0x000000050b157c10 */ /* 0x000fe2000b7fe4ff */
[--C-:B------:R-:W-:Y:S01]  /*0a80*/  @P0 IMAD.MOV.U32 R4, RZ, RZ, R0.reuse ;  /* 0x000000ffff040224 */ /* 0x100fe200078e0000 */
[----:B------:R-:W-:Y:S01]  /*0a90*/  ISETP.NE.AND P6, PT, R23, 0x6, PT ;  /* 0x000000061700780c */ /* 0x000fe20003fc5270 */
[--C-:B------:R-:W-:Y:S01]  /*0aa0*/  @P5 IMAD.MOV.U32 R19, RZ, RZ, R0.reuse ;  /* 0x000000ffff135224 */ /* 0x100fe200078e0000 */
[----:B------:R-:W-:Y:S01]  /*0ab0*/  @P2 MOV R16, R0 ;  /* 0x0000000000102202 */ /* 0x000fe20000000f00 */
[--C-:B------:R-:W-:Y:S02]  /*0ac0*/  @P4 IMAD.MOV.U32 R18, RZ, RZ, R0.reuse ;  /* 0x000000ffff124224 */ /* 0x100fe400078e0000 */
[--C-:B------:R-:W-:Y:S02]  /*0ad0*/  @P3 IMAD.MOV.U32 R17, RZ, RZ, R0.reuse ;  /* 0x000000ffff113224 */ /* 0x100fe400078e0000 */
[----:B------:R-:W-:-:S06]  /*0ae0*/  @P1 IMAD.MOV.U32 R15, RZ, RZ, R0 ;  /* 0x000000ffff0f1224 */ /* 0x000fcc00078e0000 */
[----:B------:R-:W-:Y:S05]  /*0af0*/  @P6 BRA `(.L_x_7) ;  /* 0xfffffffc00ac6947 */ /* 0x000fea000383ffff */
        /* <DEDUP_REMOVED lines=12> */
[----:B------:R-:W-:-:S03]  /*0bc0*/  ISETP.EQ.AND P5, PT, R9, 0x4, PT ;  /* 0x000000040900780c */ /* 0x000fc60003fa2270 */
[--C-:B------:R-:W-:Y:S01]  /*0bd0*/  @P3 IMAD.MOV.U32 R0, RZ, RZ, R4.reuse ;  /* 0x000000ffff003224 */ /* 0x100fe200078e0004 */
[C---:B------:R-:W-:Y:S01]  /*0be0*/  ISETP.EQ.AND P3, PT, R9.reuse, -0x4, PT ;  /* 0xfffffffc0900780c */ /* 0x040fe20003f62270 */
[----:B------:R-:W-:Y:S01]  /*0bf0*/  @P4 IMAD.MOV.U32 R2, RZ, RZ, R4 ;  /* 0x000000ffff024224 */ /* 0x000fe200078e0004 */
[----:B------:R-:W-:Y:S01]  /*0c00*/  @P4 MOV R0, R19 ;  /* 0x0000001300004202 */ /* 0x000fe20000000f00 */
[----:B------:R-:W-:Y:S01]  /*0c10*/  @P2 IMAD.MOV.U32 R2, RZ, RZ, R19 ;  /* 0x000000ffff022224 */ /* 0x000fe200078e0013 */
[----:B------:R-:W-:Y:S01]  /*0c20*/  ISETP.EQ.AND P4, PT, R9, RZ, PT ;  /* 0x000000ff0900720c */ /* 0x000fe20003f82270 */
[--C-:B------:R-:W-:Y:S02]  /*0c30*/  @P2 IMAD.MOV.U32 R0, RZ, RZ, R18.reuse ;  /* 0x000000ffff002224 */ /* 0x100fe400078e0012 */
[----:B------:R-:W-:Y:S02]  /*0c40*/  @P1 IMAD.MOV.U32 R2, RZ, RZ, R18 ;  /* 0x000000ffff021224 */ /* 0x000fe400078e0012 */
[--C-:B------:R-:W-:Y:S01]  /*0c50*/  @P1 IMAD.MOV.U32 R0, RZ, RZ, R17.reuse ;  /* 0x000000ffff001224 */ /* 0x100fe200078e0011 */
[----:B------:R-:W-:Y:S01]  /*0c60*/  @P0 MOV R0, R16 ;  /* 0x0000001000000202 */ /* 0x000fe20000000f00 */
[----:B------:R-:W-:-:S02]  /*0c70*/  @P0 IMAD.MOV.U32 R2, RZ, RZ, R17 ;  /* 0x000000ffff020224 */ /* 0x000fc400078e0011 */
[----:B------:R-:W-:Y:S02]  /*0c80*/  @P3 IMAD.MOV.U32 R2, RZ, RZ, R16 ;  /* 0x000000ffff023224 */ /* 0x000fe400078e0010 */
[--C-:B------:R-:W-:Y:S02]  /*0c90*/  @P3 IMAD.MOV.U32 R0, RZ, RZ, R15.reuse ;  /* 0x000000ffff003224 */ /* 0x100fe400078e000f */
[----:B------:R-:W-:Y:S02]  /*0ca0*/  @P4 IMAD.MOV.U32 R2, RZ, RZ, R15 ;  /* 0x000000ffff024224 */ /* 0x000fe400078e000f */
[--C-:B------:R-:W-:Y:S02]  /*0cb0*/  @P4 IMAD.MOV.U32 R0, RZ, RZ, R21.reuse ;  /* 0x000000ffff004224 */ /* 0x100fe400078e0015 */
[----:B------:R-:W-:Y:S01]  /*0cc0*/  @P5 IMAD.MOV.U32 R2, RZ, RZ, R21 ;  /* 0x000000ffff025224 */ /* 0x000fe200078e0015 */
[----:B------:R-:W-:Y:S06]  /*0cd0*/  @!P6 BRA `(.L_x_9) ;  /* 0x00000000002ce947 */ /* 0x000fec0003800000 */
[----:B------:R-:W-:Y:S01]  /*0ce0*/  @P2 MOV R3, R4 ;  /* 0x0000000400032202 */ /* 0x000fe20000000f00 */
[----:B------:R-:W-:Y:S02]  /*0cf0*/  @P1 IMAD.MOV.U32 R3, RZ, RZ, R19 ;  /* 0x000000ffff031224 */ /* 0x000fe400078e0013 */
[----:B------:R-:W-:Y:S01]  /*0d00*/  @P0 IMAD.MOV.U32 R3, RZ, RZ, R18 ;  /* 0x000000ffff030224 */ /* 0x000fe200078e0012 */
[----:B------:R-:W-:Y:S01]  /*0d10*/  ISETP.EQ.AND P0, PT, R9, 0x8, PT ;  /* 0x000000080900780c */ /* 0x000fe20003f02270 */
[----:B------:R-:W-:Y:S01]  /*0d20*/  @P3 IMAD.MOV.U32 R3, RZ, RZ, R17 ;  /* 0x000000ffff033224 */ /* 0x000fe200078e0011 */
[----:B------:R-:W-:Y:S01]  /*0d30*/  LOP3.LUT R9, R8, 0x1f, RZ, 0xc0, !PT ;  /* 0x0000001f08097812 */ /* 0x000fe200078ec0ff */
[----:B------:R-:W-:Y:S02]  /*0d40*/  @P4 IMAD.MOV.U32 R3, RZ, RZ, R16 ;  /* 0x000000ffff034224 */ /* 0x000fe400078e0010 */
[----:B------:R-:W-:Y:S01]  /*0d50*/  @P5 IMAD.MOV.U32 R3, RZ, RZ, R15 ;  /* 0x000000ffff035224 */ /* 0x000fe200078e000f */
[----:B------:R-:W-:-:S07]  /*0d60*/  SHF.L.W.U32.HI R0, R2, R9, R0 ;  /* 0x0000000902007219 */ /* 0x000fce0000010e00 */
[----:B------:R-:W-:-:S04]  /*0d70*/  @P0 MOV R3, R21 ;  /* 0x0000001500030202 */ /* 0x000fc80000000f00 */
[----:B------:R-:W-:-:S07]  /*0d80*/  SHF.L.W.U32.HI R2, R3, R9, R2 ;  /* 0x0000000903027219 */ /* 0x000fce0000010e02 */
.L_x_9:
[----:B------:R-:W-:Y:S05]  /*0d90*/  BSYNC.RECONVERGENT B1 ;  /* 0x0000000000017941 */ /* 0x000fea0003800200 */
.L_x_8:
        /* <DEDUP_REMOVED lines=9> */
[C---:B------:R-:W-:Y:S02]  /*0e30*/  LOP3.LUT R2, R3.reuse, R5, RZ, 0x3c, !PT ;  /* 0x0000000503027212 */ /* 0x040fe400078e3cff */
[----:B------:R-:W0:Y:S01]  /*0e40*/  I2F.F64.S64 R8, R8 ;  /* 0x0000000800087312 */ /* 0x000e220000301c00 */
[----:B------:R-:W-:Y:S02]  /*0e50*/  LEA.HI R3, R3, R0, RZ, 0x1 ;  /* 0x0000000003037211 */ /* 0x000fe400078f08ff */
[----:B------:R-:W-:-:S03]  /*0e60*/  ISETP.GE.AND P0, PT, R2, RZ, PT ;  /* 0x000000ff0200720c */ /* 0x000fc60003f06270 */
[----:B------:R-:W-:-:S04]  /*0e70*/  IMAD.MOV R0, RZ, RZ, -R3 ;  /* 0x000000ffff007224 */ /* 0x000fc800078e0a03 */
[----:B------:R-:W-:Y:S01]  /*0e80*/  @!P1 IMAD.MOV.U32 R3, RZ, RZ, R0 ;  /* 0x000000ffff039224 */ /* 0x000fe200078e0000 */
[----:B0-----:R-:W-:-:S10]  /*0e90*/  DMUL R10, R8, UR6 ;  /* 0x00000006080a7c28 */ /* 0x001fd40008000000 */
[----:B------:R-:W0:Y:S02]  /*0ea0*/  F2F.F32.F64 R10, R10 ;  /* 0x0000000a000a7310 */ /* 0x000e240000301000 */
[----:B0-----:R-:W-:-:S07]  /*0eb0*/  FSEL R2, -R10, R10, !P0 ;  /* 0x0000000a0a027208 */ /* 0x001fce0004000100 */
.L_x_6:
[----:B------:R-:W-:Y:S05]  /*0ec0*/  BSYNC.RECONVERGENT B0 ;  /* 0x0000000000007941 */ /* 0x000fea0003800200 */
.L_x_5:
[----:B------:R-:W-:Y:S01]  /*0ed0*/  FMUL R9, R2, R2 ;  /* 0x0000000202097220 */ /* 0x000fe20000400000 */
[C---:B------:R-:W-:Y:S01]  /*0ee0*/  LOP3.LUT R0, R3.reuse, 0x1, RZ, 0xc0, !PT ;  /* 0x0000000103007812 */ /* 0x040fe200078ec0ff */
[----:B------:R-:W-:Y:S01]  /*0ef0*/  VIADD R3, R3, 0x1 ;  /* 0x0000000103037836 */ /* 0x000fe20000000000 */
[----:B------:R-:W-:Y:S01]  /*0f00*/  UIADD3 UR4, UPT, UPT, UR4, 0x1, URZ ;  /* 0x0000000104047890 */ /* 0x000fe2000fffe0ff */
[----:B------:R-:W-:Y:S01]  /*0f10*/  FFMA R12, R9, R12, -0.0013887860113754868507 ;  /* 0xbab607ed090c7423 */ /* 0x000fe2000000000c */
[----:B------:R-:W-:Y:S02]  /*0f20*/  ISETP.NE.U32.AND P0, PT, R0, 0x1, PT ;  /* 0x000000010000780c */ /* 0x000fe40003f05070 */
[----:B------:R-:W-:Y:S01]  /*0f30*/  LOP3.LUT P1, RZ, R3, 0x2, RZ, 0xc0, !PT ;  /* 0x0000000203ff7812 */ /* 0x000fe2000782c0ff */
[----:B------:R-:W-:Y:S01]  /*0f40*/  UISETP.NE.AND UP0, UPT, UR4, 0x3e8, UPT ;  /* 0x000003e80400788c */ /* 0x000fe2000bf05270 */
[----:B------:R-:W-:Y:S02]  /*0f50*/  FSEL R8, R13, 0.0083327032625675201416, P0 ;  /* 0x3c0885e40d087808 */ /* 0x000fe40000000000 */
[----:B------:R-:W-:-:S02]  /*0f60*/  FSEL R12, R12, -0.00019574658654164522886, P0 ;  /* 0xb94d41530c0c7808 */ /* 0x000fc40000000000 */
[----:B------:R-:W-:Y:S02]  /*0f70*/  FSEL R0, R2, 1, !P0 ;  /* 0x3f80000002007808 */ /* 0x000fe40004000000 */
[----:B------:R-:W-:Y:S01]  /*0f80*/  FSEL R7, -R7, -0.16666662693023681641, P0 ;  /* 0xbe2aaaa807077808 */ /* 0x000fe20000000100 */
[C---:B------:R-:W-:Y:S02]  /*0f90*/  FFMA R8, R9.reuse, R12, R8 ;  /* 0x0000000c09087223 */ /* 0x040fe40000000008 */
[C---:B------:R-:W-:Y:S02]  /*0fa0*/  FFMA R3, R9.reuse, R0, RZ ;  /* 0x0000000009037223 */ /* 0x040fe400000000ff */
[----:B------:R-:W-:-:S04]  /*0fb0*/  FFMA R7, R9, R8, R7 ;  /* 0x0000000809077223 */ /* 0x000fc80000000007 */
[----:B------:R-:W-:-:S04]  /*0fc0*/  FFMA R0, R3, R7, R0 ;  /* 0x0000000703007223 */ /* 0x000fc80000000000 */
[----:B------:R-:W-:-:S04]  /*0fd0*/  @P1 FADD R0, RZ, -R0 ;  /* 0x80000000ff001221 */ /* 0x000fc80000000000 */
[----:B------:R-:W-:Y:S01]  /*0fe0*/  FFMA R5, R14, R0, R5 ;  /* 0x000000000e057223 */ /* 0x000fe20000000005 */
[----:B------:R-:W-:Y:S06]  /*0ff0*/  BRA.U UP0, `(.L_x_10) ;  /* 0xfffffff100447547 */ /* 0x000fec000b83ffff */
[----:B------:R-:W0:Y:S02]  /*1000*/  LDC.64 R2, c[0x0][0x390] ;  /* 0x0000e400ff027b82 */ /* 0x000e240000000a00 */
[----:B0-----:R-:W-:-:S05]  /*1010*/  IMAD.WIDE R6, R6, 0x4, R2 ;  /* 0x0000000406067825 */ /* 0x001fca00078e0202 */
[----:B------:R-:W-:Y:S01]  /*1020*/  STG.E desc[UR8][R6.64], R5 ;  /* 0x0000000506007986 */ /* 0x000fe2000c101908 */
[----:B------:R-:W-:Y:S05]  /*1030*/  EXIT ;  /* 0x000000000000794d */ /* 0x000fea0003800000 */
.L_x_11:
[----:B------:R-:W-:-:S00]  /*1040*/  BRA `(.L_x_11) ;  /* 0xfffffffc00fc7947 */ /* 0x000fc0000383ffff */
[----:B------:R-:W-:-:S00]  /*1050*/  NOP ;  /* 0x0000000000007918 */ /* 0x000fc00000000000 */
        /* <DEDUP_REMOVED lines=10> */
.L_x_12:


//--------------------- .nv.global.init           --------------------------
	.section	.nv.global.init,"aw",@progbits
	.align	4
.nv.global.init:
	.type		__cudart_i2opi_f,@object
	.size		__cudart_i2opi_f,(.L_0 - __cudart_i2opi_f)
__cudart_i2opi_f:
        /*0000*/ 	.byte	0x41, 0x90, 0x43, 0x3c, 0x99, 0x95, 0x62, 0xdb, 0xc0, 0xdd, 0x34, 0xf5, 0xd1, 0x57, 0x27, 0xfc
        /*0010*/ 	.byte	0x29, 0x15, 0x44, 0x4e, 0x6e, 0x83, 0xf9, 0xa2
.L_0:


//--------------------- .nv.shared.reserved.0     --------------------------
	.section	.nv.shared.reserved.0,"aw",@nobits
	.weak		__nv_reservedSMEM_offset_0_alias
	.size		__nv_reservedSMEM_offset_0_alias, 0, 64
	.other		__nv_reservedSMEM_offset_0_alias,@"STO_CUDA_RESERVED_SHARED STV_DEFAULT"
__nv_reservedSMEM_offset_0_alias:
	.zero		0
	.zero		64


//--------------------- .nv.constant0._Z9vectorAddPfS_S_i --------------------------
	.section	.nv.constant0._Z9vectorAddPfS_S_i,"a",@progbits
	.sectionflags	@""
	.align	4
.nv.constant0._Z9vectorAddPfS_S_i:
	.zero		924


//--------------------- SYMBOLS --------------------------

	.type		.nv.reservedSmem.offset0,@object
	.size		.nv.reservedSmem.offset0,0x4
